//
// Generated by NVIDIA NVVM Compiler
//
// Compiler Build ID: CL-36424714
// Cuda compilation tools, release 13.0, V13.0.88
// Based on NVVM 20.0.0
//

.version 9.0
.target sm_100
.address_size 64

	// .globl	_Z16bruteForceKernelPcS_xx
.extern .func  (.param .b32 func_retval0) vprintf
(
	.param .b64 vprintf_param_0,
	.param .b64 vprintf_param_1
)
;
.const .align 1 .b8 charset_global[37] = {97, 98, 99, 100, 101, 102, 103, 104, 105, 106, 107, 108, 109, 110, 111, 112, 113, 114, 115, 116, 117, 118, 119, 120, 121, 122, 48, 49, 50, 51, 52, 53, 54, 55, 56, 57};
// _ZZ16bruteForceKernelPcS_xxE7charset has been demoted
.global .align 1 .b8 $str[33] = {80, 97, 115, 115, 119, 111, 114, 100, 32, 102, 111, 117, 110, 100, 58, 32, 37, 115, 32, 40, 105, 110, 100, 101, 120, 32, 37, 108, 108, 100, 41, 10};

.visible .entry _Z16bruteForceKernelPcS_xx(
	.param .u64 .ptr .align 1 _Z16bruteForceKernelPcS_xx_param_0,
	.param .u64 .ptr .align 1 _Z16bruteForceKernelPcS_xx_param_1,
	.param .u64 _Z16bruteForceKernelPcS_xx_param_2,
	.param .u64 _Z16bruteForceKernelPcS_xx_param_3
)
{
	.local .align 16 .b8 	__local_depot0[32];
	.reg .b64 	%SP;
	.reg .b64 	%SPL;
	.reg .pred 	%p<10>;
	.reg .b16 	%rs<22>;
	.reg .b32 	%r<79>;
	.reg .b64 	%rd<62>;
	// demoted variable
	.shared .align 1 .b8 _ZZ16bruteForceKernelPcS_xxE7charset[36];
	mov.u64 	%SPL, __local_depot0;
	cvta.local.u64 	%SP, %SPL;
	ld.param.u64 	%rd8, [_Z16bruteForceKernelPcS_xx_param_0];
	ld.param.u64 	%rd5, [_Z16bruteForceKernelPcS_xx_param_1];
	ld.param.u64 	%rd6, [_Z16bruteForceKernelPcS_xx_param_2];
	ld.param.u64 	%rd7, [_Z16bruteForceKernelPcS_xx_param_3];
	cvta.to.global.u64 	%rd1, %rd8;
	add.u64 	%rd9, %SP, 0;
	add.u64 	%rd2, %SPL, 0;
	mov.u32 	%r1, %tid.x;
	setp.gt.u32 	%p1, %r1, 35;
	@%p1 bra 	$L__BB0_2;
	cvt.u64.u32 	%rd10, %r1;
	mov.u64 	%rd11, charset_global;
	add.s64 	%rd12, %rd11, %rd10;
	ld.const.u8 	%rs7, [%rd12];
	mov.u32 	%r2, _ZZ16bruteForceKernelPcS_xxE7charset;
	add.s32 	%r3, %r2, %r1;
	st.shared.u8 	[%r3], %rs7;
$L__BB0_2:
	bar.sync 	0;
	mov.u32 	%r4, %ctaid.x;
	mov.u32 	%r5, %ntid.x;
	mad.lo.s32 	%r6, %r4, %r5, %r1;
	cvt.u64.u32 	%rd3, %r6;
	setp.le.s64 	%p2, %rd7, %rd3;
	@%p2 bra 	$L__BB0_11;
	add.s64 	%rd4, %rd6, %rd3;
	mul.hi.s64 	%rd13, %rd4, 1024819115206086201;
	shr.u64 	%rd14, %rd13, 63;
	shr.s64 	%rd15, %rd13, 1;
	add.s64 	%rd16, %rd15, %rd14;
	cvt.u32.u64 	%r7, %rd16;
	mov.b64 	%rd17, 36;
	cvt.u32.u64 	%r8, %rd17;
	mul.lo.s32 	%r9, %r7, %r8;
	cvt.u32.u64 	%r10, %rd4;
	sub.s32 	%r11, %r10, %r9;
	mov.u32 	%r12, _ZZ16bruteForceKernelPcS_xxE7charset;
	add.s32 	%r13, %r12, %r11;
	ld.shared.u8 	%rs8, [%r13];
	mul.hi.s64 	%rd18, %rd16, 1024819115206086201;
	shr.s64 	%rd19, %rd18, 1;
	shr.u64 	%rd20, %rd18, 63;
	cvt.u32.u64 	%r14, %rd20;
	cvt.u32.u64 	%r15, %rd19;
	add.s32 	%r16, %r15, %r14;
	mul.lo.s32 	%r17, %r16, %r8;
	sub.s32 	%r18, %r7, %r17;
	add.s32 	%r19, %r12, %r18;
	ld.shared.u8 	%rs1, [%r19];
	mul.hi.s64 	%rd21, %rd4, 7287602597021057429;
	shr.u64 	%rd22, %rd21, 63;
	shr.s64 	%rd23, %rd21, 9;
	add.s64 	%rd24, %rd23, %rd22;
	mul.hi.s64 	%rd25, %rd24, 1024819115206086201;
	shr.s64 	%rd26, %rd25, 1;
	shr.u64 	%rd27, %rd25, 63;
	cvt.u32.u64 	%r20, %rd27;
	cvt.u32.u64 	%r21, %rd26;
	add.s32 	%r22, %r21, %r20;
	mul.lo.s32 	%r23, %r22, %r8;
	cvt.u32.u64 	%r24, %rd24;
	sub.s32 	%r25, %r24, %r23;
	add.s32 	%r26, %r12, %r25;
	ld.shared.u8 	%rs2, [%r26];
	mul.hi.s64 	%rd28, %rd4, 3238934487564914413;
	shr.u64 	%rd29, %rd28, 63;
	shr.s64 	%rd30, %rd28, 13;
	add.s64 	%rd31, %rd30, %rd29;
	mul.hi.s64 	%rd32, %rd31, 1024819115206086201;
	shr.s64 	%rd33, %rd32, 1;
	shr.u64 	%rd34, %rd32, 63;
	cvt.u32.u64 	%r27, %rd34;
	cvt.u32.u64 	%r28, %rd33;
	add.s32 	%r29, %r28, %r27;
	mul.lo.s32 	%r30, %r29, %r8;
	cvt.u32.u64 	%r31, %rd31;
	sub.s32 	%r32, %r31, %r30;
	add.s32 	%r33, %r12, %r32;
	ld.shared.u8 	%rs3, [%r33];
	mul.hi.s64 	%rd35, %rd4, 1439526438917739739;
	shr.u64 	%rd36, %rd35, 63;
	shr.s64 	%rd37, %rd35, 17;
	add.s64 	%rd38, %rd37, %rd36;
	mul.hi.s64 	%rd39, %rd38, 1024819115206086201;
	shr.s64 	%rd40, %rd39, 1;
	shr.u64 	%rd41, %rd39, 63;
	cvt.u32.u64 	%r34, %rd41;
	cvt.u32.u64 	%r35, %rd40;
	add.s32 	%r36, %r35, %r34;
	mul.lo.s32 	%r37, %r36, %r8;
	cvt.u32.u64 	%r38, %rd38;
	sub.s32 	%r39, %r38, %r37;
	add.s32 	%r40, %r12, %r39;
	ld.shared.u8 	%rs4, [%r40];
	mul.hi.s64 	%rd42, %rd4, 1279579056815768657;
	shr.u64 	%rd43, %rd42, 63;
	shr.s64 	%rd44, %rd42, 22;
	add.s64 	%rd45, %rd44, %rd43;
	mul.hi.s64 	%rd46, %rd45, 1024819115206086201;
	shr.s64 	%rd47, %rd46, 1;
	shr.u64 	%rd48, %rd46, 63;
	cvt.u32.u64 	%r41, %rd48;
	cvt.u32.u64 	%r42, %rd47;
	add.s32 	%r43, %r42, %r41;
	mul.lo.s32 	%r44, %r43, %r8;
	cvt.u32.u64 	%r45, %rd45;
	sub.s32 	%r46, %r45, %r44;
	add.s32 	%r47, %r12, %r46;
	ld.shared.u8 	%rs5, [%r47];
	mul.hi.s64 	%rd49, %rd4, 9099228848467688227;
	shr.u64 	%rd50, %rd49, 63;
	shr.s64 	%rd51, %rd49, 30;
	add.s64 	%rd52, %rd51, %rd50;
	mul.hi.s64 	%rd53, %rd52, 1024819115206086201;
	shr.s64 	%rd54, %rd53, 1;
	shr.u64 	%rd55, %rd53, 63;
	cvt.u32.u64 	%r48, %rd55;
	cvt.u32.u64 	%r49, %rd54;
	add.s32 	%r50, %r49, %r48;
	mul.lo.s32 	%r51, %r50, %r8;
	cvt.u32.u64 	%r52, %rd52;
	sub.s32 	%r53, %r52, %r51;
	add.s32 	%r54, %r12, %r53;
	ld.shared.u8 	%rs6, [%r54];
	cvt.u32.u16 	%r55, %rs5;
	cvt.u32.u16 	%r56, %rs4;
	prmt.b32 	%r57, %r56, %r55, 0x3340U;
	cvt.u32.u16 	%r58, %rs6;
	prmt.b32 	%r59, %r58, 0, 0x3340U;
	prmt.b32 	%r60, %r57, %r59, 0x5410U;
	cvt.u32.u16 	%r61, %rs3;
	cvt.u32.u16 	%r62, %rs2;
	prmt.b32 	%r63, %r62, %r61, 0x3340U;
	cvt.u32.u16 	%r64, %rs1;
	cvt.u32.u16 	%r65, %rs8;
	prmt.b32 	%r66, %r65, %r64, 0x3340U;
	prmt.b32 	%r67, %r66, %r63, 0x5410U;
	st.local.v2.b32 	[%rd2], {%r67, %r60};
	ld.global.u8 	%rs9, [%rd1];
	setp.ne.s16 	%p3, %rs8, %rs9;
	@%p3 bra 	$L__BB0_11;
	ld.global.u8 	%rs10, [%rd1+1];
	setp.ne.s16 	%p4, %rs1, %rs10;
	@%p4 bra 	$L__BB0_11;
	ld.global.u8 	%rs12, [%rd1+2];
	setp.ne.s16 	%p5, %rs2, %rs12;
	@%p5 bra 	$L__BB0_11;
	ld.global.u8 	%rs14, [%rd1+3];
	setp.ne.s16 	%p6, %rs3, %rs14;
	@%p6 bra 	$L__BB0_11;
	ld.global.u8 	%rs16, [%rd1+4];
	setp.ne.s16 	%p7, %rs4, %rs16;
	@%p7 bra 	$L__BB0_11;
	ld.global.u8 	%rs18, [%rd1+5];
	setp.ne.s16 	%p8, %rs5, %rs18;
	@%p8 bra 	$L__BB0_11;
	ld.global.u8 	%rs20, [%rd1+6];
	setp.ne.s16 	%p9, %rs6, %rs20;
	@%p9 bra 	$L__BB0_11;
	cvta.to.global.u64 	%rd56, %rd5;
	add.u64 	%rd57, %SP, 16;
	add.u64 	%rd58, %SPL, 16;
	st.local.v2.u64 	[%rd58], {%rd9, %rd4};
	mov.u64 	%rd60, $str;
	cvta.global.u64 	%rd61, %rd60;
	{ // callseq 0, 0
	.param .b64 param0;
	st.param.b64 	[param0], %rd61;
	.param .b64 param1;
	st.param.b64 	[param1], %rd57;
	.param .b32 retval0;
	call.uni (retval0), 
	vprintf, 
	(
	param0, 
	param1
	);
	ld.param.b32 	%r68, [retval0];
	} // callseq 0
	.pragma "used_bytes_mask 127";
	ld.local.v2.b32 	{%r70, %r71}, [%rd2];
	bfe.u32 	%r72, %r71, 16, 8;
	bfe.u32 	%r73, %r71, 8, 8;
	bfe.u32 	%r74, %r71, 0, 8;
	bfe.u32 	%r75, %r70, 24, 8;
	bfe.u32 	%r76, %r70, 16, 8;
	bfe.u32 	%r77, %r70, 8, 8;
	bfe.u32 	%r78, %r70, 0, 8;
	st.global.u8 	[%rd56], %r78;
	st.global.u8 	[%rd56+1], %r77;
	st.global.u8 	[%rd56+2], %r76;
	st.global.u8 	[%rd56+3], %r75;
	st.global.u8 	[%rd56+4], %r74;
	st.global.u8 	[%rd56+5], %r73;
	st.global.u8 	[%rd56+6], %r72;
$L__BB0_11:
	ret;

}


// ===== COMPILED SASS (sm_100) =====

	.target	sm_100

	.elftype	@"ET_EXEC"


//--------------------- .note.nv.tkinfo           --------------------------
	.section	.note.nv.tkinfo,"",@"SHT_NOTE"
	.sectionflags	@"SHF_NOTE_NV_TKINFO"
	.tkinfo
        /*0018*/ 	.word	0x00000002
        /*0030*/ 	.string	""
        /*0030*/ 	.string	"ptxas"
        /*0030*/ 	.string	"Cuda compilation tools, release 13.0, V13.0.88"
        /*0030*/ 	.string	"Build cuda_13.0.r13.0/compiler.36424714_0"
        /*0030*/ 	.string	"-arch sm_100 -m 64 "



//--------------------- .note.nv.cuinfo           --------------------------
	.section	.note.nv.cuinfo,"",@"SHT_NOTE"
	.sectionflags	@"SHF_NOTE_NV_CUINFO"
        /*0018*/ 	.short	0x0002
        /*001a*/ 	.short	0x0064
        /*001c*/ 	.short	0x0082
	.zero		2


//--------------------- .nv.info                  --------------------------
	.section	.nv.info,"",@"SHT_CUDA_INFO"
	.align	4


	//----- nvinfo : EIATTR_REGCOUNT
	.align		4
        /*0000*/ 	.byte	0x04, 0x2f
        /*0002*/ 	.short	(.L_3 - .L_2)
	.align		4
.L_2:
        /*0004*/ 	.word	index@(_Z16bruteForceKernelPcS_xx)
        /*0008*/ 	.word	0x00000022


	//----- nvinfo : EIATTR_FRAME_SIZE
	.align		4
.L_3:
        /*000c*/ 	.byte	0x04, 0x11
        /*000e*/ 	.short	(.L_5 - .L_4)
	.align		4
.L_4:
        /*0010*/ 	.word	index@(_Z16bruteForceKernelPcS_xx)
        /*0014*/ 	.word	0x00000020


	//----- nvinfo : EIATTR_MIN_STACK_SIZE
	.align		4
.L_5:
        /*0018*/ 	.byte	0x04, 0x12
        /*001a*/ 	.short	(.L_7 - .L_6)
	.align		4
.L_6:
        /*001c*/ 	.word	index@(_Z16bruteForceKernelPcS_xx)
        /*0020*/ 	.word	0x00000020
.L_7:


//--------------------- .nv.compat                --------------------------
	.section	.nv.compat,"",@"SHT_CUDA_COMPAT_INFO"
	.align	4
        /*0000*/ 	.byte	0x02, 0x09, 0x00, 0x00, 0x02, 0x02, 0x01, 0x00, 0x02, 0x05, 0x05, 0x00, 0x03, 0x07, 0x01, 0x01
        /*0010*/ 	.byte	0x02, 0x03, 0x00, 0x00, 0x02, 0x06, 0x01, 0x00, 0x04, 0x0b, 0x08, 0x00, 0x09, 0x00, 0x00, 0x00
        /*0020*/ 	.byte	0x00, 0x00, 0x00, 0x00


//--------------------- .nv.info._Z16bruteForceKernelPcS_xx --------------------------
	.section	.nv.info._Z16bruteForceKernelPcS_xx,"",@"SHT_CUDA_INFO"
	.sectionflags	@""
	.align	4


	//----- nvinfo : EIATTR_CUDA_API_VERSION
	.align		4
        /*0000*/ 	.byte	0x04, 0x37
        /*0002*/ 	.short	(.L_9 - .L_8)
.L_8:
        /*0004*/ 	.word	0x00000082


	//----- nvinfo : EIATTR_KPARAM_INFO
	.align		4
.L_9:
        /*0008*/ 	.byte	0x04, 0x17
        /*000a*/ 	.short	(.L_11 - .L_10)
.L_10:
        /*000c*/ 	.word	0x00000000
        /*0010*/ 	.short	0x0003
        /*0012*/ 	.short	0x0018
        /*0014*/ 	.byte	0x00, 0xf0, 0x21, 0x00


	//----- nvinfo : EIATTR_KPARAM_INFO
	.align		4
.L_11:
        /*0018*/ 	.byte	0x04, 0x17
        /*001a*/ 	.short	(.L_13 - .L_12)
.L_12:
        /*001c*/ 	.word	0x00000000
        /*0020*/ 	.short	0x0002
        /*0022*/ 	.short	0x0010
        /*0024*/ 	.byte	0x00, 0xf0, 0x21, 0x00


	//----- nvinfo : EIATTR_KPARAM_INFO
	.align		4
.L_13:
        /*0028*/ 	.byte	0x04, 0x17
        /*002a*/ 	.short	(.L_15 - .L_14)
.L_14:
        /*002c*/ 	.word	0x00000000
        /*0030*/ 	.short	0x0001
        /*0032*/ 	.short	0x0008
        /*0034*/ 	.byte	0x00, 0xf5, 0x21, 0x00


	//----- nvinfo : EIATTR_KPARAM_INFO
	.align		4
.L_15:
        /*0038*/ 	.byte	0x04, 0x17
        /*003a*/ 	.short	(.L_17 - .L_16)
.L_16:
        /*003c*/ 	.word	0x00000000
        /*0040*/ 	.short	0x0000
        /*0042*/ 	.short	0x0000
        /*0044*/ 	.byte	0x00, 0xf5, 0x21, 0x00


	//----- nvinfo : EIATTR_SPARSE_MMA_MASK
	.align		4
.L_17:
        /*0048*/ 	.byte	0x03, 0x50
        /*004a*/ 	.short	0x0000


	//----- nvinfo : EIATTR_MAXREG_COUNT
	.align		4
        /*004c*/ 	.byte	0x03, 0x1b
        /*004e*/ 	.short	0x00ff


	//----- nvinfo : EIATTR_NUM_BARRIERS
	.align		4
        /*0050*/ 	.byte	0x02, 0x4c
        /*0052*/ 	.byte	0x01
	.zero		1


	//----- nvinfo : EIATTR_EXTERNS
	.align		4
        /*0054*/ 	.byte	0x04, 0x0f
        /*0056*/ 	.short	(.L_19 - .L_18)


	//   ....[0]....
	.align		4
.L_18:
        /*0058*/ 	.word	index@(vprintf)


	//----- nvinfo : EIATTR_MERCURY_ISA_VERSION
	.align		4
.L_19:
        /*005c*/ 	.byte	0x03, 0x5f
        /*005e*/ 	.short	0x0101


	//----- nvinfo : EIATTR_UNUSED_LOAD_BYTE_OFFSET
	.align		4
        /*0060*/ 	.byte	0x04, 0x44
        /*0062*/ 	.short	(.L_21 - .L_20)


	//   ....[0]....
.L_20:
        /*0064*/ 	.word	0x00001000
        /*0068*/ 	.word	0x0000007f


	//----- nvinfo : EIATTR_VRC_CTA_INIT_COUNT
	.align		4
.L_21:
        /*006c*/ 	.byte	0x02, 0x4a
	.zero		1
	.zero		1


	//----- nvinfo : EIATTR_SYSCALL_OFFSETS
	.align		4
        /*0070*/ 	.byte	0x04, 0x46
        /*0072*/ 	.short	(.L_23 - .L_22)


	//   ....[0]....
.L_22:
        /*0074*/ 	.word	0x00000ff0


	//----- nvinfo : EIATTR_EXIT_INSTR_OFFSETS
	.align		4
.L_23:
        /*0078*/ 	.byte	0x04, 0x1c
        /*007a*/ 	.short	(.L_25 - .L_24)


	//   ....[0]....
.L_24:
        /*007c*/ 	.word	0x00000150


	//   ....[1]....
        /*0080*/ 	.word	0x00000df0


	//   ....[2]....
        /*0084*/ 	.word	0x00000e20


	//   ....[3]....
        /*0088*/ 	.word	0x00000e50


	//   ....[4]....
        /*008c*/ 	.word	0x00000e80


	//   ....[5]....
        /*0090*/ 	.word	0x00000eb0


	//   ....[6]....
        /*0094*/ 	.word	0x00000ee0


	//   ....[7]....
        /*0098*/ 	.word	0x00000f10


	//   ....[8]....
        /*009c*/ 	.word	0x00001100


	//----- nvinfo : EIATTR_CRS_STACK_SIZE
	.align		4
.L_25:
        /*00a0*/ 	.byte	0x04, 0x1e
        /*00a2*/ 	.short	(.L_27 - .L_26)
.L_26:
        /*00a4*/ 	.word	0x00000000


	//----- nvinfo : EIATTR_CBANK_PARAM_SIZE
	.align		4
.L_27:
        /*00a8*/ 	.byte	0x03, 0x19
        /*00aa*/ 	.short	0x0020


	//----- nvinfo : EIATTR_PARAM_CBANK
	.align		4
        /*00ac*/ 	.byte	0x04, 0x0a
        /*00ae*/ 	.short	(.L_29 - .L_28)
	.align		4
.L_28:
        /*00b0*/ 	.word	index@(.nv.constant0._Z16bruteForceKernelPcS_xx)
        /*00b4*/ 	.short	0x0380
        /*00b6*/ 	.short	0x0020


	//----- nvinfo : EIATTR_SW_WAR
	.align		4
.L_29:
        /*00b8*/ 	.byte	0x04, 0x36
        /*00ba*/ 	.short	(.L_31 - .L_30)
.L_30:
        /*00bc*/ 	.word	0x00000008
.L_31:


//--------------------- .nv.callgraph             --------------------------
	.section	.nv.callgraph,"",@"SHT_CUDA_CALLGRAPH"
	.align	4
	.sectionentsize	8
	.align		4
        /*0000*/ 	.word	0x00000000
	.align		4
        /*0004*/ 	.word	0xffffffff
	.align		4
        /*0008*/ 	.word	index@(_Z16bruteForceKernelPcS_xx)
	.align		4
        /*000c*/ 	.word	index@(vprintf)
	.align		4
        /*0010*/ 	.word	0x00000000
	.align		4
        /*0014*/ 	.word	0xfffffffe
	.align		4
        /*0018*/ 	.word	0x00000000
	.align		4
        /*001c*/ 	.word	0xfffffffd
	.align		4
        /*0020*/ 	.word	0x00000000
	.align		4
        /*0024*/ 	.word	0xfffffffc


//--------------------- .nv.constant4             --------------------------
	.section	.nv.constant4,"a",@progbits
	.align	8
	.align		8
.nv.constant4:
        /*0000*/ 	.dword	vprintf
	.align		8
        /*0008*/ 	.dword	$str


//--------------------- .nv.constant3             --------------------------
	.section	.nv.constant3,"a",@progbits
.nv.constant3:
	.type		charset_global,@object
	.size		charset_global,(.L_0 - charset_global)
charset_global:
        /*0000*/ 	.byte	0x61, 0x62, 0x63, 0x64, 0x65, 0x66, 0x67, 0x68, 0x69, 0x6a, 0x6b, 0x6c, 0x6d, 0x6e, 0x6f, 0x70
        /*0010*/ 	.byte	0x71, 0x72, 0x73, 0x74, 0x75, 0x76, 0x77, 0x78, 0x79, 0x7a, 0x30, 0x31, 0x32, 0x33, 0x34, 0x35
        /*0020*/ 	.byte	0x36, 0x37, 0x38, 0x39, 0x00
.L_0:


//--------------------- .text._Z16bruteForceKernelPcS_xx --------------------------
	.section	.text._Z16bruteForceKernelPcS_xx,"ax",@progbits
	.align	128
        .global         _Z16bruteForceKernelPcS_xx
        .type           _Z16bruteForceKernelPcS_xx,@function
        .size           _Z16bruteForceKernelPcS_xx,(.L_x_2 - _Z16bruteForceKernelPcS_xx)
        .other          _Z16bruteForceKernelPcS_xx,@"STO_CUDA_ENTRY STV_DEFAULT"
_Z16bruteForceKernelPcS_xx:
.text._Z16bruteForceKernelPcS_xx:
[----:B------:R-:W0:Y:S01]  /*0000*/  LDC R1, c[0x0][0x37c] ;  /* 0x0000df00ff017b82 */ /* 0x000e220000000800 */
[----:B------:R-:W1:Y:S01]  /*0010*/  S2R R5, SR_TID.X ;  /* 0x0000000000057919 */ /* 0x000e620000002100 */
[----:B------:R-:W2:Y:S06]  /*0020*/  LDCU UR5, c[0x0][0x2fc] ;  /* 0x00005f80ff0577ac */ /* 0x000eac0008000800 */
[----:B------:R-:W3:Y:S01]  /*0030*/  S2UR UR6, SR_CTAID.X ;  /* 0x00000000000679c3 */ /* 0x000ee20000002500 */
[----:B0-----:R-:W-:Y:S01]  /*0040*/  VIADD R1, R1, 0xffffffe0 ;  /* 0xffffffe001017836 */ /* 0x001fe20000000000 */
[----:B------:R-:W0:Y:S01]  /*0050*/  LDCU.64 UR8, c[0x0][0x398] ;  /* 0x00007300ff0877ac */ /* 0x000e220008000a00 */
[----:B------:R-:W4:Y:S05]  /*0060*/  LDCU UR4, c[0x0][0x2f8] ;  /* 0x00005f00ff0477ac */ /* 0x000f2a0008000800 */
[----:B------:R-:W3:Y:S01]  /*0070*/  LDC R4, c[0x0][0x360] ;  /* 0x0000d800ff047b82 */ /* 0x000ee20000000800 */
[----:B----4-:R-:W-:-:S02]  /*0080*/  IADD3 R6, P2, PT, R1, UR4, RZ ;  /* 0x0000000401067c10 */ /* 0x010fc4000ff5e0ff */
[----:B-1----:R-:W-:-:S03]  /*0090*/  ISETP.GT.U32.AND P1, PT, R5, 0x23, PT ;  /* 0x000000230500780c */ /* 0x002fc60003f24070 */
[----:B--2---:R-:W-:Y:S02]  /*00a0*/  IMAD.X R7, RZ, RZ, UR5, P2 ;  /* 0x00000005ff077e24 */ /* 0x004fe400090e06ff */
[----:B---3--:R-:W-:-:S05]  /*00b0*/  IMAD R4, R4, UR6, R5 ;  /* 0x0000000604047c24 */ /* 0x008fca000f8e0205 */
[----:B0-----:R-:W-:-:S04]  /*00c0*/  ISETP.GE.U32.AND P0, PT, R4, UR8, PT ;  /* 0x0000000804007c0c */ /* 0x001fc8000bf06070 */
[----:B------:R-:W-:Y:S01]  /*00d0*/  ISETP.GE.AND.EX P0, PT, RZ, UR9, PT, P0 ;  /* 0x00000009ff007c0c */ /* 0x000fe2000bf06300 */
[----:B------:R-:W0:Y:S01]  /*00e0*/  @!P1 LDC.U8 R0, c[0x3][R5] ;  /* 0x00c0000005009b82 */ /* 0x000e220000000000 */
[----:B------:R-:W1:Y:S01]  /*00f0*/  @!P1 S2R R3, SR_CgaCtaId ;  /* 0x0000000000039919 */ /* 0x000e620000008800 */
[----:B------:R-:W-:-:S04]  /*0100*/  @!P1 MOV R2, 0x400 ;  /* 0x0000040000029802 */ /* 0x000fc80000000f00 */
[----:B-1----:R-:W-:-:S05]  /*0110*/  @!P1 LEA R2, R3, R2, 0x18 ;  /* 0x0000000203029211 */ /* 0x002fca00078ec0ff */
[----:B------:R-:W-:-:S05]  /*0120*/  @!P1 IMAD.IADD R3, R2, 0x1, R5 ;  /* 0x0000000102039824 */ /* 0x000fca00078e0205 */
[----:B0-----:R0:W-:Y:S01]  /*0130*/  @!P1 STS.U8 [R3], R0 ;  /* 0x0000000003009388 */ /* 0x0011e20000000000 */
[----:B------:R-:W-:Y:S06]  /*0140*/  BAR.SYNC.DEFER_BLOCKING 0x0 ;  /* 0x0000000000007b1d */ /* 0x000fec0000010000 */
[----:B------:R-:W-:Y:S05]  /*0150*/  @P0 EXIT ;  /* 0x000000000000094d */ /* 0x000fea0003800000 */
[----:B------:R-:W0:Y:S01]  /*0160*/  LDCU.64 UR4, c[0x0][0x390] ;  /* 0x00007200ff0477ac */ /* 0x000e220008000a00 */
[----:B------:R-:W1:Y:S01]  /*0170*/  LDCU.64 UR36, c[0x0][0x358] ;  /* 0x00006b00ff2477ac */ /* 0x000e620008000a00 */
[----:B0-----:R-:W-:-:S05]  /*0180*/  IADD3 R0, P0, PT, R4, UR4, RZ ;  /* 0x0000000404007c10 */ /* 0x001fca000ff1e0ff */
[----:B------:R-:W-:Y:S02]  /*0190*/  IMAD.X R2, RZ, RZ, UR5, P0 ;  /* 0x00000005ff027e24 */ /* 0x000fe400080e06ff */
[----:B------:R-:W-:-:S04]  /*01a0*/  IMAD.WIDE.U32 R4, R0, 0x5ba78195, RZ ;  /* 0x5ba7819500047825 */ /* 0x000fc800078e00ff */
[----:B------:R-:W-:-:S04]  /*01b0*/  IMAD.WIDE.U32 R10, R2, 0x5ba78195, RZ ;  /* 0x5ba78195020a7825 */ /* 0x000fc800078e00ff */
[----:B------:R-:W-:-:S04]  /*01c0*/  IMAD.WIDE.U32 R8, R2, 0x7e118eed, RZ ;  /* 0x7e118eed02087825 */ /* 0x000fc800078e00ff */
[----:B------:R-:W-:-:S04]  /*01d0*/  IMAD.WIDE.U32 R10, P1, R0, 0x6522c3f3, R10 ;  /* 0x6522c3f3000a7825 */ /* 0x000fc8000782000a */
[----:B------:R-:W-:Y:S01]  /*01e0*/  IMAD.WIDE.U32 R18, R2, 0x547994db, RZ ;  /* 0x547994db02127825 */ /* 0x000fe200078e00ff */
[----:B------:R-:W-:-:S03]  /*01f0*/  IADD3 RZ, P2, PT, R5, R10, RZ ;  /* 0x0000000a05ff7210 */ /* 0x000fc60007f5e0ff */
[----:B------:R-:W-:Y:S02]  /*0200*/  IMAD.X R15, RZ, RZ, RZ, P1 ;  /* 0x000000ffff0f7224 */ /* 0x000fe400008e06ff */
[----:B------:R-:W-:Y:S02]  /*0210*/  IMAD.MOV.U32 R14, RZ, RZ, R11 ;  /* 0x000000ffff0e7224 */ /* 0x000fe400078e000b */
[----:B------:R-:W-:-:S04]  /*0220*/  IMAD.WIDE.U32 R12, R0, 0x7e118eed, RZ ;  /* 0x7e118eed000c7825 */ /* 0x000fc800078e00ff */
[----:B------:R-:W-:-:S04]  /*0230*/  IMAD.WIDE.U32 R8, P3, R0, 0x2cf301c1, R8 ;  /* 0x2cf301c100087825 */ /* 0x000fc80007860008 */
[----:B------:R-:W-:Y:S01]  /*0240*/  IMAD.WIDE.U32 R4, P1, R0, 0x13fa39ab, R18 ;  /* 0x13fa39ab00047825 */ /* 0x000fe20007820012 */
[----:B------:R-:W-:-:S03]  /*0250*/  IADD3 RZ, P0, PT, R13, R8, RZ ;  /* 0x000000080dff7210 */ /* 0x000fc60007f1e0ff */
[----:B------:R-:W-:-:S04]  /*0260*/  IMAD.WIDE.U32.X R10, R2, 0x6522c3f3, R14, P2 ;  /* 0x6522c3f3020a7825 */ /* 0x000fc800010e040e */
[----:B------:R-:W-:Y:S01]  /*0270*/  IMAD.WIDE.U32 R18, R2, 0x67888451, RZ ;  /* 0x6788845102127825 */ /* 0x000fe200078e00ff */
[----:B------:R-:W-:-:S03]  /*0280*/  IADD3 R3, P4, PT, R10, -0x5ba78195, RZ ;  /* 0xa4587e6b0a037810 */ /* 0x000fc60007f9e0ff */
[----:B------:R-:W-:-:S04]  /*0290*/  IMAD.WIDE.U32 R16, R0, 0x547994db, RZ ;  /* 0x547994db00107825 */ /* 0x000fc800078e00ff */
[----:B------:R-:W-:Y:S01]  /*02a0*/  IMAD.X R13, RZ, RZ, RZ, P3 ;  /* 0x000000ffff0d7224 */ /* 0x000fe200018e06ff */
[----:B------:R-:W-:Y:S01]  /*02b0*/  IADD3 RZ, P2, PT, R17, R4, RZ ;  /* 0x0000000411ff7210 */ /* 0x000fe20007f5e0ff */
[----:B------:R-:W-:Y:S01]  /*02c0*/  IMAD.MOV.U32 R12, RZ, RZ, R9 ;  /* 0x000000ffff0c7224 */ /* 0x000fe200078e0009 */
[----:B------:R-:W-:Y:S01]  /*02d0*/  IADD3.X R17, PT, PT, R11, -0x6522c3f4, RZ, P4, !PT ;  /* 0x9add3c0c0b117810 */ /* 0x000fe200027fe4ff */
[----:B------:R-:W-:-:S04]  /*02e0*/  IMAD.WIDE.U32 R14, R0, 0x67888451, RZ ;  /* 0x67888451000e7825 */ /* 0x000fc800078e00ff */
[----:B------:R-:W-:-:S04]  /*02f0*/  IMAD.WIDE.U32 R8, P3, R0, 0x11c1fa5f, R18 ;  /* 0x11c1fa5f00087825 */ /* 0x000fc80007860012 */
[C---:B------:R-:W-:Y:S01]  /*0300*/  IMAD.WIDE.U32.X R12, R2.reuse, 0x2cf301c1, R12, P0 ;  /* 0x2cf301c1020c7825 */ /* 0x040fe200000e040c */
[----:B------:R-:W-:Y:S02]  /*0310*/  ISETP.LT.AND P0, PT, R2, RZ, PT ;  /* 0x000000ff0200720c */ /* 0x000fe40003f01270 */
[----:B------:R-:W-:Y:S01]  /*0320*/  IADD3 RZ, P4, PT, R15, R8, RZ ;  /* 0x000000080fff7210 */ /* 0x000fe20007f9e0ff */
[----:B------:R-:W-:Y:S01]  /*0330*/  IMAD.X R23, RZ, RZ, RZ, P1 ;  /* 0x000000ffff177224 */ /* 0x000fe200008e06ff */
[----:B------:R-:W-:Y:S01]  /*0340*/  IADD3 R19, P1, PT, R12, -0x7e118eed, RZ ;  /* 0x81ee71130c137810 */ /* 0x000fe20007f3e0ff */
[----:B------:R-:W-:Y:S01]  /*0350*/  IMAD.MOV.U32 R22, RZ, RZ, R5 ;  /* 0x000000ffff167224 */ /* 0x000fe200078e0005 */
[----:B------:R-:W-:Y:S01]  /*0360*/  SEL R18, R3, R10, P0 ;  /* 0x0000000a03127207 */ /* 0x000fe20000000000 */
[----:B------:R-:W-:Y:S01]  /*0370*/  IMAD.WIDE.U32 R4, R2, 0x38e38e39, RZ ;  /* 0x38e38e3902047825 */ /* 0x000fe200078e00ff */
[----:B------:R-:W-:Y:S02]  /*0380*/  SEL R15, R17, R11, P0 ;  /* 0x0000000b110f7207 */ /* 0x000fe40000000000 */
[----:B------:R-:W-:Y:S01]  /*0390*/  IADD3.X R3, PT, PT, R13, -0x2cf301c2, RZ, P1, !PT ;  /* 0xd30cfe3e0d037810 */ /* 0x000fe20000ffe4ff */
[----:B------:R-:W-:Y:S01]  /*03a0*/  IMAD.WIDE.U32 R10, R0, 0x38e38e39, RZ ;  /* 0x38e38e39000a7825 */ /* 0x000fe200078e00ff */
[----:B------:R-:W-:-:S02]  /*03b0*/  SHF.R.S64 R18, R18, 0x9, R15 ;  /* 0x0000000912127819 */ /* 0x000fc4000000100f */
[----:B------:R-:W-:Y:S01]  /*03c0*/  SEL R8, R19, R12, P0 ;  /* 0x0000000c13087207 */ /* 0x000fe20000000000 */
[----:B------:R-:W-:Y:S01]  /*03d0*/  IMAD.X R21, RZ, RZ, RZ, P3 ;  /* 0x000000ffff157224 */ /* 0x000fe200018e06ff */
[----:B------:R-:W-:Y:S01]  /*03e0*/  SEL R3, R3, R13, P0 ;  /* 0x0000000d03037207 */ /* 0x000fe20000000000 */
[----:B------:R-:W-:Y:S01]  /*03f0*/  IMAD.WIDE.U32 R4, P1, R0, 0xe38e38e, R4 ;  /* 0x0e38e38e00047825 */ /* 0x000fe20007820004 */
[C---:B------:R-:W-:Y:S02]  /*0400*/  LEA.HI R18, P5, R15.reuse, R18, RZ, 0x1 ;  /* 0x000000120f127211 */ /* 0x040fe400078b08ff */
[----:B------:R-:W-:Y:S01]  /*0410*/  SHF.R.S64 R10, R8, 0xd, R3 ;  /* 0x0000000d080a7819 */ /* 0x000fe20000001003 */
[----:B------:R-:W-:Y:S01]  /*0420*/  IMAD.WIDE.U32.X R22, R2, 0x13fa39ab, R22, P2 ;  /* 0x13fa39ab02167825 */ /* 0x000fe200010e0416 */
[----:B------:R-:W-:Y:S02]  /*0430*/  LEA.HI.X.SX32 R8, R15, RZ, 0x17, P5 ;  /* 0x000000ff0f087211 */ /* 0x000fe400028fbeff */
[----:B------:R-:W-:Y:S01]  /*0440*/  LEA.HI R10, P3, R3, R10, RZ, 0x1 ;  /* 0x0000000a030a7211 */ /* 0x000fe200078708ff */
[----:B------:R-:W-:Y:S01]  /*0450*/  IMAD.MOV.U32 R20, RZ, RZ, R9 ;  /* 0x000000ffff147224 */ /* 0x000fe200078e0009 */
[----:B------:R-:W-:Y:S01]  /*0460*/  IADD3 RZ, P2, PT, R11, R4, RZ ;  /* 0x000000040bff7210 */ /* 0x000fe20007f5e0ff */
[----:B------:R-:W-:Y:S01]  /*0470*/  IMAD.WIDE.U32 R12, R8, 0x38e38e39, RZ ;  /* 0x38e38e39080c7825 */ /* 0x000fe200078e00ff */
[----:B------:R-:W-:-:S02]  /*0480*/  LEA.HI.X.SX32 R3, R3, RZ, 0x13, P3 ;  /* 0x000000ff03037211 */ /* 0x000fc400018f9eff */
[----:B------:R-:W-:Y:S01]  /*0490*/  IADD3 R11, P5, PT, R22, -0x547994db, RZ ;  /* 0xab866b25160b7810 */ /* 0x000fe20007fbe0ff */
[----:B------:R-:W-:-:S03]  /*04a0*/  IMAD.WIDE.U32.X R20, R2, 0x11c1fa5f, R20, P4 ;  /* 0x11c1fa5f02147825 */ /* 0x000fc600020e0414 */
[----:B------:R-:W-:Y:S01]  /*04b0*/  IADD3.X R9, PT, PT, R23, -0x13fa39ac, RZ, P5, !PT ;  /* 0xec05c65417097810 */ /* 0x000fe20002ffe4ff */
[----:B------:R-:W-:Y:S01]  /*04c0*/  IMAD.WIDE.U32 R14, R18, 0x38e38e39, RZ ;  /* 0x38e38e39120e7825 */ /* 0x000fe200078e00ff */
[----:B------:R-:W-:Y:S02]  /*04d0*/  IADD3 R19, P5, PT, R20, -0x67888451, RZ ;  /* 0x98777baf14137810 */ /* 0x000fe40007fbe0ff */
[----:B------:R-:W-:Y:S01]  /*04e0*/  SEL R4, R11, R22, P0 ;  /* 0x000000160b047207 */ /* 0x000fe20000000000 */
[----:B------:R-:W-:Y:S01]  /*04f0*/  IMAD.WIDE.U32 R12, P3, R18, 0xe38e38e, R12 ;  /* 0x0e38e38e120c7825 */ /* 0x000fe2000786000c */
[----:B------:R-:W-:Y:S02]  /*0500*/  SEL R9, R9, R23, P0 ;  /* 0x0000001709097207 */ /* 0x000fe40000000000 */
[----:B------:R-:W-:Y:S01]  /*0510*/  IADD3.X R11, PT, PT, R21, -0x11c1fa60, RZ, P5, !PT ;  /* 0xee3e05a0150b7810 */ /* 0x000fe20002ffe4ff */
[----:B------:R-:W-:Y:S01]  /*0520*/  IMAD.WIDE.U32 R16, R3, 0x38e38e39, RZ ;  /* 0x38e38e3903107825 */ /* 0x000fe200078e00ff */
[----:B------:R-:W-:-:S02]  /*0530*/  IADD3 RZ, P4, PT, R15, R12, RZ ;  /* 0x0000000c0fff7210 */ /* 0x000fc40007f9e0ff */
[----:B------:R-:W-:Y:S01]  /*0540*/  SEL R20, R19, R20, P0 ;  /* 0x0000001413147207 */ /* 0x000fe20000000000 */
[----:B------:R-:W-:Y:S01]  /*0550*/  IMAD.X R15, RZ, RZ, RZ, P3 ;  /* 0x000000ffff0f7224 */ /* 0x000fe200018e06ff */
[----:B------:R-:W-:Y:S01]  /*0560*/  SEL R21, R11, R21, P0 ;  /* 0x000000150b157207 */ /* 0x000fe20000000000 */
[----:B------:R-:W-:Y:S02]  /*0570*/  IMAD.MOV.U32 R14, RZ, RZ, R13 ;  /* 0x000000ffff0e7224 */ /* 0x000fe400078e000d */
[----:B------:R-:W-:-:S04]  /*0580*/  IMAD.WIDE.U32 R16, P3, R10, 0xe38e38e, R16 ;  /* 0x0e38e38e0a107825 */ /* 0x000fc80007860010 */
[----:B------:R-:W-:-:S04]  /*0590*/  IMAD.WIDE.U32 R22, R10, 0x38e38e39, RZ ;  /* 0x38e38e390a167825 */ /* 0x000fc800078e00ff */
[----:B------:R-:W-:Y:S01]  /*05a0*/  IMAD.WIDE.U32.X R14, R8, 0xe38e38e, R14, P4 ;  /* 0x0e38e38e080e7825 */ /* 0x000fe200020e040e */
[----:B------:R-:W-:-:S03]  /*05b0*/  IADD3 RZ, P6, PT, R23, R16, RZ ;  /* 0x0000001017ff7210 */ /* 0x000fc60007fde0ff */
[----:B------:R-:W-:Y:S01]  /*05c0*/  IMAD.X R13, RZ, RZ, RZ, P3 ;  /* 0x000000ffff0d7224 */ /* 0x000fe200018e06ff */
[----:B------:R-:W-:Y:S01]  /*05d0*/  ISETP.LT.AND P3, PT, R8, RZ, PT ;  /* 0x000000ff0800720c */ /* 0x000fe20003f61270 */
[----:B------:R-:W-:Y:S01]  /*05e0*/  IMAD.MOV.U32 R12, RZ, RZ, R17 ;  /* 0x000000ffff0c7224 */ /* 0x000fe200078e0011 */
[----:B------:R-:W-:Y:S01]  /*05f0*/  SHF.R.S64 R8, R4, 0x11, R9 ;  /* 0x0000001104087819 */ /* 0x000fe20000001009 */
[----:B------:R-:W-:Y:S01]  /*0600*/  IMAD.X R31, RZ, RZ, RZ, P1 ;  /* 0x000000ffff1f7224 */ /* 0x000fe200008e06ff */
[----:B------:R-:W-:Y:S01]  /*0610*/  IADD3 R11, P5, PT, R14, -0x38e38e39, RZ ;  /* 0xc71c71c70e0b7810 */ /* 0x000fe20007fbe0ff */
[----:B------:R-:W-:Y:S01]  /*0620*/  IMAD.WIDE.U32.X R12, R3, 0xe38e38e, R12, P6 ;  /* 0x0e38e38e030c7825 */ /* 0x000fe200030e040c */
[----:B------:R-:W-:Y:S02]  /*0630*/  SHF.R.S64 R4, R20, 0x16, R21 ;  /* 0x0000001614047819 */ /* 0x000fe40000001015 */
[----:B------:R-:W-:Y:S01]  /*0640*/  LEA.HI R8, P4, R9, R8, RZ, 0x1 ;  /* 0x0000000809087211 */ /* 0x000fe200078908ff */
[----:B------:R-:W-:Y:S01]  /*0650*/  IMAD.MOV.U32 R30, RZ, RZ, R5 ;  /* 0x000000ffff1e7224 */ /* 0x000fe200078e0005 */
[----:B------:R-:W-:-:S02]  /*0660*/  IADD3.X R23, PT, PT, R15, -0xe38e38f, RZ, P5, !PT ;  /* 0xf1c71c710f177810 */ /* 0x000fc40002ffe4ff */
[----:B------:R-:W-:Y:S01]  /*0670*/  ISETP.LT.AND P5, PT, R3, RZ, PT ;  /* 0x000000ff0300720c */ /* 0x000fe20003fa1270 */
[----:B------:R-:W-:Y:S01]  /*0680*/  IMAD.WIDE.U32 R24, R8, 0x38e38e39, RZ ;  /* 0x38e38e3908187825 */ /* 0x000fe200078e00ff */
[----:B------:R-:W-:Y:S02]  /*0690*/  LEA.HI R4, P6, R21, R4, RZ, 0x1 ;  /* 0x0000000415047211 */ /* 0x000fe400078d08ff */
[----:B------:R-:W-:Y:S01]  /*06a0*/  LEA.HI.X.SX32 R3, R9, RZ, 0xf, P4 ;  /* 0x000000ff09037211 */ /* 0x000fe200020f7eff */
[----:B------:R-:W-:Y:S01]  /*06b0*/  IMAD.WIDE.U32.X R30, R2, 0xe38e38e, R30, P2 ;  /* 0x0e38e38e021e7825 */ /* 0x000fe200010e041e */
[----:B------:R-:W-:Y:S02]  /*06c0*/  LEA.HI.X.SX32 R21, R21, RZ, 0xa, P6 ;  /* 0x000000ff15157211 */ /* 0x000fe400030f56ff */
[----:B------:R-:W-:Y:S01]  /*06d0*/  IADD3 R9, P4, PT, R12, -0x38e38e39, RZ ;  /* 0xc71c71c70c097810 */ /* 0x000fe20007f9e0ff */
[----:B------:R-:W-:Y:S01]  /*06e0*/  IMAD.WIDE.U32 R28, R3, 0x38e38e39, RZ ;  /* 0x38e38e39031c7825 */ /* 0x000fe200078e00ff */
[----:B------:R-:W-:-:S02]  /*06f0*/  SEL R11, R11, R14, P3 ;  /* 0x0000000e0b0b7207 */ /* 0x000fc40001800000 */
[----:B------:R-:W-:Y:S01]  /*0700*/  SEL R23, R23, R15, P3 ;  /* 0x0000000f17177207 */ /* 0x000fe20001800000 */
[----:B------:R-:W-:Y:S01]  /*0710*/  IMAD.WIDE.U32 R16, R21, 0x38e38e39, RZ ;  /* 0x38e38e3915107825 */ /* 0x000fe200078e00ff */
[----:B------:R-:W-:Y:S02]  /*0720*/  IADD3.X R27, PT, PT, R13, -0xe38e38f, RZ, P4, !PT ;  /* 0xf1c71c710d1b7810 */ /* 0x000fe400027fe4ff */
[----:B------:R-:W-:Y:S01]  /*0730*/  SEL R22, R9, R12, P5 ;  /* 0x0000000c09167207 */ /* 0x000fe20002800000 */
[----:B------:R-:W-:Y:S01]  /*0740*/  IMAD.WIDE.U32 R28, P6, R8, 0xe38e38e, R28 ;  /* 0x0e38e38e081c7825 */ /* 0x000fe200078c001c */
[----:B------:R-:W-:-:S03]  /*0750*/  SEL R27, R27, R13, P5 ;  /* 0x0000000d1b1b7207 */ /* 0x000fc60002800000 */
[----:B------:R-:W-:Y:S01]  /*0760*/  IMAD.WIDE.U32 R14, R2, -0x7518c4dd, RZ ;  /* 0x8ae73b23020e7825 */ /* 0x000fe200078e00ff */
[----:B------:R-:W-:-:S03]  /*0770*/  IADD3 RZ, P5, PT, R25, R28, RZ ;  /* 0x0000001c19ff7210 */ /* 0x000fc60007fbe0ff */
[----:B------:R-:W-:-:S04]  /*0780*/  IMAD.WIDE.U32 R12, R4, 0x38e38e39, RZ ;  /* 0x38e38e39040c7825 */ /* 0x000fc800078e00ff */
[----:B------:R-:W-:-:S04]  /*0790*/  IMAD.WIDE.U32 R16, P4, R4, 0xe38e38e, R16 ;  /* 0x0e38e38e04107825 */ /* 0x000fc80007880010 */
[----:B------:R-:W-:Y:S01]  /*07a0*/  IMAD.WIDE.U32 R14, P1, R0, 0x7e46f46d, R14 ;  /* 0x7e46f46d000e7825 */ /* 0x000fe2000782000e */
[----:B------:R-:W-:-:S03]  /*07b0*/  IADD3 RZ, P3, PT, R13, R16, RZ ;  /* 0x000000100dff7210 */ /* 0x000fc60007f7e0ff */
[----:B------:R-:W-:-:S04]  /*07c0*/  IMAD.WIDE.U32 R24, R0, -0x7518c4dd, RZ ;  /* 0x8ae73b2300187825 */ /* 0x000fc800078e00ff */
[----:B------:R-:W-:Y:S01]  /*07d0*/  IMAD.X R13, RZ, RZ, RZ, P1 ;  /* 0x000000ffff0d7224 */ /* 0x000fe200008e06ff */
[----:B------:R-:W-:Y:S01]  /*07e0*/  IADD3 RZ, P1, PT, R25, R14, RZ ;  /* 0x0000000e19ff7210 */ /* 0x000fe20007f3e0ff */
[----:B------:R-:W-:Y:S02]  /*07f0*/  IMAD.MOV.U32 R12, RZ, RZ, R15 ;  /* 0x000000ffff0c7224 */ /* 0x000fe400078e000f */
[----:B------:R-:W-:Y:S02]  /*0800*/  IMAD.MOV.U32 R14, RZ, RZ, R29 ;  /* 0x000000ffff0e7224 */ /* 0x000fe400078e001d */
[----:B------:R-:W-:-:S03]  /*0810*/  IMAD.WIDE.U32.X R12, R2, 0x7e46f46d, R12, P1 ;  /* 0x7e46f46d020c7825 */ /* 0x000fc600008e040c */
[----:B------:R-:W-:-:S04]  /*0820*/  IADD3 R9, P1, PT, R12, 0x7518c4dd, RZ ;  /* 0x7518c4dd0c097810 */ /* 0x000fc80007f3e0ff */
[----:B------:R-:W-:Y:S02]  /*0830*/  IADD3.X R15, PT, PT, R13, -0x7e46f46e, RZ, P1, !PT ;  /* 0x81b90b920d0f7810 */ /* 0x000fe40000ffe4ff */
[----:B------:R-:W-:Y:S01]  /*0840*/  SEL R5, R9, R12, P0 ;  /* 0x0000000c09057207 */ /* 0x000fe20000000000 */
[----:B------:R-:W-:Y:S01]  /*0850*/  IMAD.MOV.U32 R12, RZ, RZ, R17 ;  /* 0x000000ffff0c7224 */ /* 0x000fe200078e0011 */
[----:B------:R-:W-:Y:S01]  /*0860*/  SEL R16, R15, R13, P0 ;  /* 0x0000000d0f107207 */ /* 0x000fe20000000000 */
[----:B------:R-:W-:Y:S01]  /*0870*/  IMAD.X R15, RZ, RZ, RZ, P6 ;  /* 0x000000ffff0f7224 */ /* 0x000fe200030e06ff */
[----:B------:R-:W-:Y:S02]  /*0880*/  IADD3 R9, P1, PT, R30, -0x38e38e39, RZ ;  /* 0xc71c71c71e097810 */ /* 0x000fe40007f3e0ff */
[----:B------:R-:W-:Y:S01]  /*0890*/  SHF.R.S64 R5, R5, 0x1e, R16 ;  /* 0x0000001e05057819 */ /* 0x000fe20000001010 */
[----:B------:R-:W-:Y:S01]  /*08a0*/  IMAD.WIDE.U32.X R14, R3, 0xe38e38e, R14, P5 ;  /* 0x0e38e38e030e7825 */ /* 0x000fe200028e040e */
[----:B------:R-:W-:-:S02]  /*08b0*/  IADD3.X R13, PT, PT, R31, -0xe38e38f, RZ, P1, !PT ;  /* 0xf1c71c711f0d7810 */ /* 0x000fc40000ffe4ff */
[----:B------:R-:W-:Y:S02]  /*08c0*/  SEL R9, R9, R30, P0 ;  /* 0x0000001e09097207 */ /* 0x000fe40000000000 */
[----:B------:R-:W-:Y:S01]  /*08d0*/  SEL R20, R13, R31, P0 ;  /* 0x0000001f0d147207 */ /* 0x000fe20000000000 */
[----:B------:R-:W-:Y:S01]  /*08e0*/  IMAD.X R13, RZ, RZ, RZ, P4 ;  /* 0x000000ffff0d7224 */ /* 0x000fe200020e06ff */
[----:B------:R-:W-:Y:S02]  /*08f0*/  LEA.HI R5, P2, R16, R5, RZ, 0x1 ;  /* 0x0000000510057211 */ /* 0x000fe400078508ff */
[----:B------:R-:W-:Y:S01]  /*0900*/  IADD3 R19, P0, PT, R14, -0x38e38e39, RZ ;  /* 0xc71c71c70e137810 */ /* 0x000fe20007f1e0ff */
[----:B------:R-:W-:Y:S01]  /*0910*/  IMAD.WIDE.U32.X R12, R21, 0xe38e38e, R12, P3 ;  /* 0x0e38e38e150c7825 */ /* 0x000fe200018e040c */
[----:B------:R-:W-:Y:S02]  /*0920*/  ISETP.LT.AND P1, PT, R3, RZ, PT ;  /* 0x000000ff0300720c */ /* 0x000fe40003f21270 */
[----:B------:R-:W-:-:S02]  /*0930*/  LEA.HI.X.SX32 R3, R16, RZ, 0x2, P2 ;  /* 0x000000ff10037211 */ /* 0x000fc400010f16ff */
[----:B------:R-:W-:Y:S02]  /*0940*/  IADD3.X R17, PT, PT, R15, -0xe38e38f, RZ, P0, !PT ;  /* 0xf1c71c710f117810 */ /* 0x000fe400007fe4ff */
[----:B------:R-:W-:Y:S02]  /*0950*/  SEL R19, R19, R14, P1 ;  /* 0x0000000e13137207 */ /* 0x000fe40000800000 */
[----:B------:R-:W-:Y:S01]  /*0960*/  SEL R26, R17, R15, P1 ;  /* 0x0000000f111a7207 */ /* 0x000fe20000800000 */
[----:B------:R-:W-:Y:S01]  /*0970*/  IMAD.WIDE.U32 R14, R3, 0x38e38e39, RZ ;  /* 0x38e38e39030e7825 */ /* 0x000fe200078e00ff */
[----:B------:R-:W-:Y:S02]  /*0980*/  IADD3 R17, P0, PT, R12, -0x38e38e39, RZ ;  /* 0xc71c71c70c117810 */ /* 0x000fe40007f1e0ff */
[----:B------:R-:W-:Y:S02]  /*0990*/  ISETP.LT.AND P1, PT, R21, RZ, PT ;  /* 0x000000ff1500720c */ /* 0x000fe40003f21270 */
[----:B------:R-:W-:Y:S01]  /*09a0*/  IADD3.X R25, PT, PT, R13, -0xe38e38f, RZ, P0, !PT ;  /* 0xf1c71c710d197810 */ /* 0x000fe200007fe4ff */
[----:B------:R-:W-:Y:S01]  /*09b0*/  IMAD.WIDE.U32 R14, P0, R5, 0xe38e38e, R14 ;  /* 0x0e38e38e050e7825 */ /* 0x000fe2000780000e */
[----:B------:R-:W-:-:S02]  /*09c0*/  SEL R21, R17, R12, P1 ;  /* 0x0000000c11157207 */ /* 0x000fc40000800000 */
[----:B------:R-:W-:Y:S01]  /*09d0*/  SEL R25, R25, R13, P1 ;  /* 0x0000000d19197207 */ /* 0x000fe20000800000 */
[----:B------:R-:W-:Y:S01]  /*09e0*/  IMAD.WIDE.U32 R16, R5, 0x38e38e39, RZ ;  /* 0x38e38e3905107825 */ /* 0x000fe200078e00ff */
[----:B------:R-:W-:-:S03]  /*09f0*/  SHF.R.S64 R9, R9, 0x1, R20 ;  /* 0x0000000109097819 */ /* 0x000fc60000001014 */
[----:B------:R-:W-:Y:S01]  /*0a00*/  IMAD.X R13, RZ, RZ, RZ, P0 ;  /* 0x000000ffff0d7224 */ /* 0x000fe200000e06ff */
[----:B------:R-:W-:Y:S01]  /*0a10*/  IADD3 RZ, P1, PT, R17, R14, RZ ;  /* 0x0000000e11ff7210 */ /* 0x000fe20007f3e0ff */
[----:B------:R-:W-:Y:S01]  /*0a20*/  IMAD.MOV.U32 R12, RZ, RZ, R15 ;  /* 0x000000ffff0c7224 */ /* 0x000fe200078e000f */
[----:B------:R-:W-:Y:S02]  /*0a30*/  LEA.HI R9, P0, R20, R9, RZ, 0x1 ;  /* 0x0000000914097211 */ /* 0x000fe400078108ff */
[----:B------:R-:W-:Y:S01]  /*0a40*/  SHF.R.S32.HI R20, RZ, 0x1, R20 ;  /* 0x00000001ff147819 */ /* 0x000fe20000011414 */
[C---:B------:R-:W-:Y:S01]  /*0a50*/  IMAD.WIDE.U32.X R12, R3.reuse, 0xe38e38e, R12, P1 ;  /* 0x0e38e38e030c7825 */ /* 0x040fe200008e040c */
[----:B------:R-:W-:-:S03]  /*0a60*/  ISETP.LT.AND P1, PT, R3, RZ, PT ;  /* 0x000000ff0300720c */ /* 0x000fc60003f21270 */
[----:B------:R-:W-:Y:S01]  /*0a70*/  IMAD.X R20, RZ, RZ, R20, P0 ;  /* 0x000000ffff147224 */ /* 0x000fe200000e0614 */
[----:B------:R-:W-:-:S03]  /*0a80*/  IADD3 R17, P0, PT, R12, -0x38e38e39, RZ ;  /* 0xc71c71c70c117810 */ /* 0x000fc60007f1e0ff */
[----:B------:R-:W-:Y:S01]  /*0a90*/  IMAD.WIDE.U32 R14, R20, 0x38e38e39, RZ ;  /* 0x38e38e39140e7825 */ /* 0x000fe200078e00ff */
[----:B------:R-:W-:Y:S02]  /*0aa0*/  IADD3.X R29, PT, PT, R13, -0xe38e38f, RZ, P0, !PT ;  /* 0xf1c71c710d1d7810 */ /* 0x000fe400007fe4ff */
[----:B------:R-:W-:Y:S02]  /*0ab0*/  SEL R3, R17, R12, P1 ;  /* 0x0000000c11037207 */ /* 0x000fe40000800000 */
[----:B------:R-:W-:Y:S01]  /*0ac0*/  SEL R24, R29, R13, P1 ;  /* 0x0000000d1d187207 */ /* 0x000fe20000800000 */
[----:B------:R-:W-:-:S04]  /*0ad0*/  IMAD.WIDE.U32 R14, P0, R9, 0xe38e38e, R14 ;  /* 0x0e38e38e090e7825 */ /* 0x000fc8000780000e */
[----:B------:R-:W-:-:S04]  /*0ae0*/  IMAD.WIDE.U32 R12, R9, 0x38e38e39, RZ ;  /* 0x38e38e39090c7825 */ /* 0x000fc800078e00ff */
[----:B------:R-:W-:Y:S01]  /*0af0*/  IMAD.X R17, RZ, RZ, RZ, P0 ;  /* 0x000000ffff117224 */ /* 0x000fe200000e06ff */
[----:B------:R-:W-:Y:S01]  /*0b00*/  IADD3 RZ, P1, PT, R13, R14, RZ ;  /* 0x0000000e0dff7210 */ /* 0x000fe20007f3e0ff */
[----:B------:R-:W-:Y:S01]  /*0b10*/  IMAD.MOV.U32 R16, RZ, RZ, R15 ;  /* 0x000000ffff107224 */ /* 0x000fe200078e000f */
[----:B------:R-:W1:Y:S03]  /*0b20*/  LDC.64 R12, c[0x0][0x380] ;  /* 0x0000e000ff0c7b82 */ /* 0x000e660000000a00 */
[C---:B------:R-:W-:Y:S01]  /*0b30*/  IMAD.WIDE.U32.X R16, R20.reuse, 0xe38e38e, R16, P1 ;  /* 0x0e38e38e14107825 */ /* 0x040fe200008e0410 */
[----:B------:R-:W-:Y:S02]  /*0b40*/  ISETP.LT.AND P1, PT, R20, RZ, PT ;  /* 0x000000ff1400720c */ /* 0x000fe40003f21270 */
[----:B------:R-:W-:-:S04]  /*0b50*/  IADD3 R15, P0, PT, R16, -0x38e38e39, RZ ;  /* 0xc71c71c7100f7810 */ /* 0x000fc80007f1e0ff */
[----:B------:R-:W-:Y:S01]  /*0b60*/  SEL R14, R15, R16, P1 ;  /* 0x000000100f0e7207 */ /* 0x000fe20000800000 */
[----:B------:R-:W0:Y:S01]  /*0b70*/  S2UR UR5, SR_CgaCtaId ;  /* 0x00000000000579c3 */ /* 0x000e220000008800 */
[----:B------:R-:W-:Y:S01]  /*0b80*/  IADD3.X R29, PT, PT, R17, -0xe38e38f, RZ, P0, !PT ;  /* 0xf1c71c71111d7810 */ /* 0x000fe200007fe4ff */
[----:B-1----:R-:W2:Y:S01]  /*0b90*/  LDG.E.U8 R15, desc[UR36][R12.64] ;  /* 0x000000240c0f7981 */ /* 0x002ea2000c1e1100 */
[----:B------:R-:W-:Y:S02]  /*0ba0*/  SHF.R.S64 R16, R11, 0x1, R23 ;  /* 0x000000010b107819 */ /* 0x000fe40000001017 */
[----:B------:R-:W-:Y:S01]  /*0bb0*/  SEL R17, R29, R17, P1 ;  /* 0x000000111d117207 */ /* 0x000fe20000800000 */
[----:B------:R-:W-:Y:S01]  /*0bc0*/  UMOV UR4, 0x400 ;  /* 0x0000040000047882 */ /* 0x000fe20000000000 */
[----:B------:R-:W-:Y:S02]  /*0bd0*/  LEA.HI R23, R23, R16, RZ, 0x1 ;  /* 0x0000001017177211 */ /* 0x000fe400078f08ff */
[----:B------:R-:W-:-:S02]  /*0be0*/  SHF.R.S64 R11, R19, 0x1, R26 ;  /* 0x00000001130b7819 */ /* 0x000fc4000000101a */
[----:B------:R-:W-:Y:S02]  /*0bf0*/  SHF.R.S64 R3, R3, 0x1, R24 ;  /* 0x0000000103037819 */ /* 0x000fe40000001018 */
[----:B------:R-:W-:Y:S02]  /*0c00*/  SHF.R.S64 R22, R22, 0x1, R27 ;  /* 0x0000000116167819 */ /* 0x000fe4000000101b */
[----:B------:R-:W-:Y:S02]  /*0c10*/  SHF.R.S64 R16, R21, 0x1, R25 ;  /* 0x0000000115107819 */ /* 0x000fe40000001019 */
[----:B------:R-:W-:Y:S01]  /*0c20*/  SHF.R.S64 R14, R14, 0x1, R17 ;  /* 0x000000010e0e7819 */ /* 0x000fe20000001011 */
[----:B0-----:R-:W-:Y:S01]  /*0c30*/  ULEA UR4, UR5, UR4, 0x18 ;  /* 0x0000000405047291 */ /* 0x001fe2000f8ec0ff */
[----:B------:R-:W-:Y:S02]  /*0c40*/  LEA.HI R11, R26, R11, RZ, 0x1 ;  /* 0x0000000b1a0b7211 */ /* 0x000fe400078f08ff */
[----:B------:R-:W-:-:S02]  /*0c50*/  LEA.HI R24, R24, R3, RZ, 0x1 ;  /* 0x0000000318187211 */ /* 0x000fc400078f08ff */
[----:B------:R-:W-:Y:S02]  /*0c60*/  LEA.HI R27, R27, R22, RZ, 0x1 ;  /* 0x000000161b1b7211 */ /* 0x000fe400078f08ff */
[----:B------:R-:W-:Y:S02]  /*0c70*/  LEA.HI R25, R25, R16, RZ, 0x1 ;  /* 0x0000001019197211 */ /* 0x000fe400078f08ff */
[----:B------:R-:W-:Y:S01]  /*0c80*/  LEA.HI R14, R17, R14, RZ, 0x1 ;  /* 0x0000000e110e7211 */ /* 0x000fe200078f08ff */
[----:B------:R-:W-:Y:S02]  /*0c90*/  IMAD R3, R9, -0x24, R0 ;  /* 0xffffffdc09037824 */ /* 0x000fe400078e0200 */
[----:B------:R-:W-:Y:S02]  /*0ca0*/  IMAD R23, R23, -0x24, R18 ;  /* 0xffffffdc17177824 */ /* 0x000fe400078e0212 */
[----:B------:R-:W-:Y:S02]  /*0cb0*/  IMAD R11, R11, -0x24, R8 ;  /* 0xffffffdc0b0b7824 */ /* 0x000fe400078e0208 */
[----:B------:R-:W-:-:S02]  /*0cc0*/  IMAD R24, R24, -0x24, R5 ;  /* 0xffffffdc18187824 */ /* 0x000fc400078e0205 */
[----:B------:R-:W-:Y:S01]  /*0cd0*/  IMAD R27, R27, -0x24, R10 ;  /* 0xffffffdc1b1b7824 */ /* 0x000fe200078e020a */
[----:B------:R-:W-:Y:S01]  /*0ce0*/  LDS.U8 R23, [R23+UR4] ;  /* 0x0000000417177984 */ /* 0x000fe20008000000 */
[----:B------:R-:W-:Y:S02]  /*0cf0*/  IMAD R25, R25, -0x24, R4 ;  /* 0xffffffdc19197824 */ /* 0x000fe400078e0204 */
[----:B------:R-:W-:Y:S01]  /*0d00*/  IMAD R14, R14, -0x24, R9 ;  /* 0xffffffdc0e0e7824 */ /* 0x000fe200078e0209 */
[----:B------:R-:W-:Y:S04]  /*0d10*/  LDS.U8 R4, [R3+UR4] ;  /* 0x0000000403047984 */ /* 0x000fe80008000000 */
[----:B------:R-:W0:Y:S04]  /*0d20*/  LDS.U8 R8, [R27+UR4] ;  /* 0x000000041b087984 */ /* 0x000e280008000000 */
[----:B------:R-:W-:Y:S04]  /*0d30*/  LDS.U8 R11, [R11+UR4] ;  /* 0x000000040b0b7984 */ /* 0x000fe80008000000 */
[----:B------:R-:W1:Y:S04]  /*0d40*/  LDS.U8 R10, [R25+UR4] ;  /* 0x00000004190a7984 */ /* 0x000e680008000000 */
[----:B------:R-:W3:Y:S04]  /*0d50*/  LDS.U8 R9, [R14+UR4] ;  /* 0x000000040e097984 */ /* 0x000ee80008000000 */
[----:B------:R-:W4:Y:S01]  /*0d60*/  LDS.U8 R24, [R24+UR4] ;  /* 0x0000000418187984 */ /* 0x000f220008000000 */
[----:B0-----:R-:W-:-:S02]  /*0d70*/  PRMT R17, R23, 0x3340, R8 ;  /* 0x0000334017117816 */ /* 0x001fc40000000008 */
[----:B-1----:R-:W-:Y:S02]  /*0d80*/  PRMT R5, R11, 0x3340, R10 ;  /* 0x000033400b057816 */ /* 0x002fe4000000000a */
[----:B---3--:R-:W-:Y:S02]  /*0d90*/  PRMT R18, R4, 0x3340, R9 ;  /* 0x0000334004127816 */ /* 0x008fe40000000009 */
[----:B----4-:R-:W-:-:S04]  /*0da0*/  PRMT R16, R24, 0x3340, RZ ;  /* 0x0000334018107816 */ /* 0x010fc800000000ff */
[----:B------:R-:W-:Y:S02]  /*0db0*/  PRMT R5, R5, 0x5410, R16 ;  /* 0x0000541005057816 */ /* 0x000fe40000000010 */
[----:B--2---:R-:W-:Y:S02]  /*0dc0*/  ISETP.NE.AND P0, PT, R4, R15, PT ;  /* 0x0000000f0400720c */ /* 0x004fe40003f05270 */
[----:B------:R-:W-:-:S05]  /*0dd0*/  PRMT R4, R18, 0x5410, R17 ;  /* 0x0000541012047816 */ /* 0x000fca0000000011 */
[----:B------:R0:W-:Y:S06]  /*0de0*/  STL.64 [R1], R4 ;  /* 0x0000000401007387 */ /* 0x0001ec0000100a00 */
[----:B------:R-:W-:Y:S05]  /*0df0*/  @P0 EXIT ;  /* 0x000000000000094d */ /* 0x000fea0003800000 */
[----:B0-----:R-:W2:Y:S02]  /*0e00*/  LDG.E.U8 R4, desc[UR36][R12.64+0x1] ;  /* 0x000001240c047981 */ /* 0x001ea4000c1e1100 */
[----:B--2---:R-:W-:-:S13]  /*0e10*/  ISETP.NE.AND P0, PT, R9, R4, PT ;  /* 0x000000040900720c */ /* 0x004fda0003f05270 */
[----:B------:R-:W-:Y:S05]  /*0e20*/  @P0 EXIT ;  /* 0x000000000000094d */ /* 0x000fea0003800000 */
[----:B------:R-:W2:Y:S02]  /*0e30*/  LDG.E.U8 R4, desc[UR36][R12.64+0x2] ;  /* 0x000002240c047981 */ /* 0x000ea4000c1e1100 */
        /* <DEDUP_REMOVED lines=14> */
[----:B------:R-:W-:Y:S01]  /*0f20*/  MOV R3, 0x0 ;  /* 0x0000000000037802 */ /* 0x000fe20000000f00 */
[----:B------:R-:W-:Y:S01]  /*0f30*/  IMAD.MOV.U32 R10, RZ, RZ, R0 ;  /* 0x000000ffff0a7224 */ /* 0x000fe200078e0000 */
[----:B------:R-:W0:Y:S01]  /*0f40*/  LDCU.64 UR4, c[0x4][0x8] ;  /* 0x01000100ff0477ac */ /* 0x000e220008000a00 */
[----:B------:R-:W-:Y:S02]  /*0f50*/  IMAD.MOV.U32 R11, RZ, RZ, R2 ;  /* 0x000000ffff0b7224 */ /* 0x000fe400078e0002 */
[----:B------:R-:W-:Y:S01]  /*0f60*/  IMAD.MOV.U32 R8, RZ, RZ, R6 ;  /* 0x000000ffff087224 */ /* 0x000fe200078e0006 */
[----:B------:R-:W1:Y:S01]  /*0f70*/  LDC.64 R2, c[0x4][R3] ;  /* 0x0100000003027b82 */ /* 0x000e620000000a00 */
[----:B------:R-:W-:Y:S01]  /*0f80*/  IMAD.MOV.U32 R9, RZ, RZ, R7 ;  /* 0x000000ffff097224 */ /* 0x000fe200078e0007 */
[----:B------:R-:W-:-:S04]  /*0f90*/  IADD3 R6, P0, PT, R6, 0x10, RZ ;  /* 0x0000001006067810 */ /* 0x000fc80007f1e0ff */
[----:B------:R2:W-:Y:S01]  /*0fa0*/  STL.128 [R1+0x10], R8 ;  /* 0x0000100801007387 */ /* 0x0005e20000100c00 */
[----:B------:R-:W-:Y:S02]  /*0fb0*/  IMAD.X R7, RZ, RZ, R7, P0 ;  /* 0x000000ffff077224 */ /* 0x000fe400000e0607 */
[----:B0-----:R-:W-:Y:S02]  /*0fc0*/  IMAD.U32 R4, RZ, RZ, UR4 ;  /* 0x00000004ff047e24 */ /* 0x001fe4000f8e00ff */
[----:B------:R-:W-:-:S07]  /*0fd0*/  IMAD.U32 R5, RZ, RZ, UR5 ;  /* 0x00000005ff057e24 */ /* 0x000fce000f8e00ff */
[----:B------:R-:W-:-:S07]  /*0fe0*/  LEPC R20, `(.L_x_0) ;  /* 0x000000001014794e */ /* 0x000fce0000000000 */
[----:B-12---:R-:W-:Y:S05]  /*0ff0*/  CALL.ABS.NOINC R2 ;  /* 0x0000000002007343 */ /* 0x006fea0003c00000 */
.L_x_0:
[----:B------:R-:W2:Y:S01]  /*1000*/  LDL.64 R10, [R1] ;  /* 0x00000000010a7983 */ /* 0x000ea20000100a00 */
[----:B------:R-:W0:Y:S01]  /*1010*/  LDC.64 R8, c[0x0][0x388] ;  /* 0x0000e200ff087b82 */ /* 0x000e220000000a00 */
[C---:B--2---:R-:W-:Y:S02]  /*1020*/  PRMT R4, R10.reuse, 0x7773, RZ ;  /* 0x000077730a047816 */ /* 0x044fe400000000ff */
[C---:B------:R-:W-:Y:S02]  /*1030*/  PRMT R5, R10.reuse, 0x7772, RZ ;  /* 0x000077720a057816 */ /* 0x040fe400000000ff */
[C---:B------:R-:W-:Y:S01]  /*1040*/  PRMT R7, R10.reuse, 0x7770, RZ ;  /* 0x000077700a077816 */ /* 0x040fe200000000ff */
[----:B0-----:R-:W-:Y:S01]  /*1050*/  STG.E.U8 desc[UR36][R8.64+0x3], R4 ;  /* 0x0000030408007986 */ /* 0x001fe2000c101124 */
[----:B------:R-:W-:Y:S02]  /*1060*/  PRMT R6, R10, 0x7771, RZ ;  /* 0x000077710a067816 */ /* 0x000fe400000000ff */
[C---:B------:R-:W-:Y:S01]  /*1070*/  PRMT R2, R11.reuse, 0x7771, RZ ;  /* 0x000077710b027816 */ /* 0x040fe200000000ff */
[----:B------:R-:W-:Y:S01]  /*1080*/  STG.E.U8 desc[UR36][R8.64+0x2], R5 ;  /* 0x0000020508007986 */ /* 0x000fe2000c101124 */
[----:B------:R-:W-:-:S02]  /*1090*/  PRMT R3, R11, 0x7770, RZ ;  /* 0x000077700b037816 */ /* 0x000fc400000000ff */
[----:B------:R-:W-:Y:S01]  /*10a0*/  PRMT R0, R11, 0x7772, RZ ;  /* 0x000077720b007816 */ /* 0x000fe200000000ff */
[----:B------:R-:W-:Y:S04]  /*10b0*/  STG.E.U8 desc[UR36][R8.64], R7 ;  /* 0x0000000708007986 */ /* 0x000fe8000c101124 */
[----:B------:R-:W-:Y:S04]  /*10c0*/  STG.E.U8 desc[UR36][R8.64+0x1], R6 ;  /* 0x0000010608007986 */ /* 0x000fe8000c101124 */
[----:B------:R-:W-:Y:S04]  /*10d0*/  STG.E.U8 desc[UR36][R8.64+0x5], R2 ;  /* 0x0000050208007986 */ /* 0x000fe8000c101124 */
[----:B------:R-:W-:Y:S04]  /*10e0*/  STG.E.U8 desc[UR36][R8.64+0x4], R3 ;  /* 0x0000040308007986 */ /* 0x000fe8000c101124 */
[----:B------:R-:W-:Y:S01]  /*10f0*/  STG.E.U8 desc[UR36][R8.64+0x6], R0 ;  /* 0x0000060008007986 */ /* 0x000fe2000c101124 */
[----:B------:R-:W-:Y:S05]  /*1100*/  EXIT ;  /* 0x000000000000794d */ /* 0x000fea0003800000 */
.L_x_1:
[----:B------:R-:W-:-:S00]  /*1110*/  BRA `(.L_x_1) ;  /* 0xfffffffc00fc7947 */ /* 0x000fc0000383ffff */
[----:B------:R-:W-:-:S00]  /*1120*/  NOP ;  /* 0x0000000000007918 */ /* 0x000fc00000000000 */
        /* <DEDUP_REMOVED lines=13> */
.L_x_2:


//--------------------- .nv.global.init           --------------------------
	.section	.nv.global.init,"aw",@progbits
.nv.global.init:
	.type		$str,@object
	.size		$str,(.L_1 - $str)
$str:
        /*0000*/ 	.byte	0x50, 0x61, 0x73, 0x73, 0x77, 0x6f, 0x72, 0x64, 0x20, 0x66, 0x6f, 0x75, 0x6e, 0x64, 0x3a, 0x20
        /*0010*/ 	.byte	0x25, 0x73, 0x20, 0x28, 0x69, 0x6e, 0x64, 0x65, 0x78, 0x20, 0x25, 0x6c, 0x6c, 0x64, 0x29, 0x0a
        /*0020*/ 	.byte	0x00
.L_1:


//--------------------- .nv.shared._Z16bruteForceKernelPcS_xx --------------------------
	.section	.nv.shared._Z16bruteForceKernelPcS_xx,"aw",@nobits
	.sectionflags	@""
.nv.shared._Z16bruteForceKernelPcS_xx:
	.zero		1060


//--------------------- .nv.shared.reserved.0     --------------------------
	.section	.nv.shared.reserved.0,"aw",@nobits
	.weak		__nv_reservedSMEM_offset_0_alias
	.size		__nv_reservedSMEM_offset_0_alias, 0, 64
	.other		__nv_reservedSMEM_offset_0_alias,@"STO_CUDA_RESERVED_SHARED STV_DEFAULT"
__nv_reservedSMEM_offset_0_alias:
	.zero		0
	.zero		64


//--------------------- .nv.constant0._Z16bruteForceKernelPcS_xx --------------------------
	.section	.nv.constant0._Z16bruteForceKernelPcS_xx,"a",@progbits
	.sectionflags	@""
	.align	4
.nv.constant0._Z16bruteForceKernelPcS_xx:
	.zero		928


//--------------------- SYMBOLS --------------------------

	.type		.nv.reservedSmem.offset0,@object
	.size		.nv.reservedSmem.offset0,0x4
	.type		.nv.reservedSmem.cap,@object
	.size		.nv.reservedSmem.cap,0x4
	.type		vprintf,@function
